	.headerflags	@"EF_CUDA_TEXMODE_UNIFIED EF_CUDA_64BIT_ADDRESS EF_CUDA_SM89 EF_CUDA_VIRTUAL_SM(EF_CUDA_SM89)"
	.elftype	@"ET_EXEC"


//--------------------- .nv.info                  --------------------------
	.section	.nv.info,"",@"SHT_CUDA_INFO"
	.align	4


	//----- nvinfo : EIATTR_REGCOUNT
	.align		4
        /*0000*/ 	.byte	0x04, 0x2f
        /*0002*/ 	.short	(.L_1 - .L_0)
	.align		4
.L_0:
        /*0004*/ 	.word	index@(_rope_embedding_0d1d2d3d4d5d6)
        /*0008*/ 	.word	0x00000019


	//----- nvinfo : EIATTR_MAX_STACK_SIZE
	.align		4
.L_1:
        /*000c*/ 	.byte	0x04, 0x23
        /*000e*/ 	.short	(.L_3 - .L_2)
	.align		4
.L_2:
        /*0010*/ 	.word	index@(_rope_embedding_0d1d2d3d4d5d6)
        /*0014*/ 	.word	0x00000000


	//----- nvinfo : EIATTR_MIN_STACK_SIZE
	.align		4
.L_3:
        /*0018*/ 	.byte	0x04, 0x12
        /*001a*/ 	.short	(.L_5 - .L_4)
	.align		4
.L_4:
        /*001c*/ 	.word	index@(_rope_embedding_0d1d2d3d4d5d6)
        /*0020*/ 	.word	0x00000000


	//----- nvinfo : EIATTR_FRAME_SIZE
	.align		4
.L_5:
        /*0024*/ 	.byte	0x04, 0x11
        /*0026*/ 	.short	(.L_7 - .L_6)
	.align		4
.L_6:
        /*0028*/ 	.word	index@(_rope_embedding_0d1d2d3d4d5d6)
        /*002c*/ 	.word	0x00000000
.L_7:


//--------------------- .nv.info._rope_embedding_0d1d2d3d4d5d6 --------------------------
	.section	.nv.info._rope_embedding_0d1d2d3d4d5d6,"",@"SHT_CUDA_INFO"
	.align	4


	//----- nvinfo : EIATTR_CUDA_API_VERSION
	.align		4
        /*0000*/ 	.byte	0x04, 0x37
        /*0002*/ 	.short	(.L_9 - .L_8)
.L_8:
        /*0004*/ 	.word	0x00000079


	//----- nvinfo : EIATTR_PARAM_CBANK
	.align		4
.L_9:
        /*0008*/ 	.byte	0x04, 0x0a
        /*000a*/ 	.short	(.L_11 - .L_10)
	.align		4
.L_10:
        /*000c*/ 	.word	index@(.nv.constant0._rope_embedding_0d1d2d3d4d5d6)
        /*0010*/ 	.short	0x0160
        /*0012*/ 	.short	0x0030


	//----- nvinfo : EIATTR_CBANK_PARAM_SIZE
	.align		4
.L_11:
        /*0014*/ 	.byte	0x03, 0x19
        /*0016*/ 	.short	0x0030


	//----- nvinfo : EIATTR_KPARAM_INFO
	.align		4
        /*0018*/ 	.byte	0x04, 0x17
        /*001a*/ 	.short	(.L_13 - .L_12)
.L_12:
        /*001c*/ 	.word	0x00000000
        /*0020*/ 	.short	0x0006
        /*0022*/ 	.short	0x002c
        /*0024*/ 	.byte	0x00, 0xf0, 0x11, 0x00


	//----- nvinfo : EIATTR_KPARAM_INFO
	.align		4
.L_13:
        /*0028*/ 	.byte	0x04, 0x17
        /*002a*/ 	.short	(.L_15 - .L_14)
.L_14:
        /*002c*/ 	.word	0x00000000
        /*0030*/ 	.short	0x0005
        /*0032*/ 	.short	0x0028
        /*0034*/ 	.byte	0x00, 0xf0, 0x11, 0x00


	//----- nvinfo : EIATTR_KPARAM_INFO
	.align		4
.L_15:
        /*0038*/ 	.byte	0x04, 0x17
        /*003a*/ 	.short	(.L_17 - .L_16)
.L_16:
        /*003c*/ 	.word	0x00000000
        /*0040*/ 	.short	0x0004
        /*0042*/ 	.short	0x0020
        /*0044*/ 	.byte	0x00, 0xf0, 0x21, 0x00


	//----- nvinfo : EIATTR_KPARAM_INFO
	.align		4
.L_17:
        /*0048*/ 	.byte	0x04, 0x17
        /*004a*/ 	.short	(.L_19 - .L_18)
.L_18:
        /*004c*/ 	.word	0x00000000
        /*0050*/ 	.short	0x0003
        /*0052*/ 	.short	0x0018
        /*0054*/ 	.byte	0x00, 0xf0, 0x11, 0x00


	//----- nvinfo : EIATTR_KPARAM_INFO
	.align		4
.L_19:
        /*0058*/ 	.byte	0x04, 0x17
        /*005a*/ 	.short	(.L_21 - .L_20)
.L_20:
        /*005c*/ 	.word	0x00000000
        /*0060*/ 	.short	0x0002
        /*0062*/ 	.short	0x0010
        /*0064*/ 	.byte	0x00, 0xf0, 0x21, 0x00


	//----- nvinfo : EIATTR_KPARAM_INFO
	.align		4
.L_21:
        /*0068*/ 	.byte	0x04, 0x17
        /*006a*/ 	.short	(.L_23 - .L_22)
.L_22:
        /*006c*/ 	.word	0x00000000
        /*0070*/ 	.short	0x0001
        /*0072*/ 	.short	0x0008
        /*0074*/ 	.byte	0x00, 0xf0, 0x11, 0x00


	//----- nvinfo : EIATTR_KPARAM_INFO
	.align		4
.L_23:
        /*0078*/ 	.byte	0x04, 0x17
        /*007a*/ 	.short	(.L_25 - .L_24)
.L_24:
        /*007c*/ 	.word	0x00000000
        /*0080*/ 	.short	0x0000
        /*0082*/ 	.short	0x0000
        /*0084*/ 	.byte	0x00, 0xf0, 0x21, 0x00


	//----- nvinfo : EIATTR_MAXREG_COUNT
	.align		4
.L_25:
        /*0088*/ 	.byte	0x03, 0x1b
        /*008a*/ 	.short	0x00ff


	//----- nvinfo : EIATTR_EXIT_INSTR_OFFSETS
	.align		4
        /*008c*/ 	.byte	0x04, 0x1c
        /*008e*/ 	.short	(.L_27 - .L_26)


	//   ....[0]....
.L_26:
        /*0090*/ 	.word	0x00000180


	//   ....[1]....
        /*0094*/ 	.word	0x00000a10


	//   ....[2]....
        /*0098*/ 	.word	0x00000b00


	//   ....[3]....
        /*009c*/ 	.word	0x00000b20


	//----- nvinfo : EIATTR_MAX_THREADS
	.align		4
.L_27:
        /*00a0*/ 	.byte	0x04, 0x05
        /*00a2*/ 	.short	(.L_29 - .L_28)
.L_28:
        /*00a4*/ 	.word	0x00000080
        /*00a8*/ 	.word	0x00000001
        /*00ac*/ 	.word	0x00000001
.L_29:


//--------------------- .nv.constant0._rope_embedding_0d1d2d3d4d5d6 --------------------------
	.section	.nv.constant0._rope_embedding_0d1d2d3d4d5d6,"a",@progbits
	.align	4
.nv.constant0._rope_embedding_0d1d2d3d4d5d6:
	.zero		400


//--------------------- .text._rope_embedding_0d1d2d3d4d5d6 --------------------------
	.section	.text._rope_embedding_0d1d2d3d4d5d6,"ax",@progbits
	.sectioninfo	@"SHI_REGISTERS=25"
	.align	128
        .global         _rope_embedding_0d1d2d3d4d5d6
        .type           _rope_embedding_0d1d2d3d4d5d6,@function
        .size           _rope_embedding_0d1d2d3d4d5d6,(.L_x_4 - _rope_embedding_0d1d2d3d4d5d6)
        .other          _rope_embedding_0d1d2d3d4d5d6,@"STO_CUDA_ENTRY STV_DEFAULT"
_rope_embedding_0d1d2d3d4d5d6:
.text._rope_embedding_0d1d2d3d4d5d6:
[----:B------:R-:W-:-:S02]  /*0000*/  IMAD.MOV.U32 R1, RZ, RZ, c[0x0][0x28] ;  /* 0x00000a00ff017624 */ /* 0x000fc400078e00ff */
[----:B------:R-:W-:Y:S01]  /*0010*/  IABS R5, c[0x0][0x18c] ;  /* 0x0000630000057a13 */ /* 0x000fe20000000000 */
[----:B------:R-:W0:Y:S03]  /*0020*/  S2R R13, SR_CTAID.X ;  /* 0x00000000000d7919 */ /* 0x000e260000002500 */
[----:B------:R-:W1:Y:S01]  /*0030*/  I2F.RP R0, R5 ;  /* 0x0000000500007306 */ /* 0x000e620000209400 */
[----:B------:R-:W2:Y:S07]  /*0040*/  S2R R6, SR_CTAID.Y ;  /* 0x0000000000067919 */ /* 0x000eae0000002600 */
[----:B-1----:R-:W1:Y:S01]  /*0050*/  MUFU.RCP R0, R0 ;  /* 0x0000000000007308 */ /* 0x002e620000001000 */
[----:B0-----:R-:W-:Y:S01]  /*0060*/  ISETP.GE.AND P2, PT, R13, RZ, PT ;  /* 0x000000ff0d00720c */ /* 0x001fe20003f46270 */
[----:B--2---:R-:W-:Y:S01]  /*0070*/  IMAD.SHL.U32 R11, R6, 0x4, RZ ;  /* 0x00000004060b7824 */ /* 0x004fe200078e00ff */
[----:B-1----:R-:W-:-:S02]  /*0080*/  IADD3 R2, R0, 0xffffffe, RZ ;  /* 0x0ffffffe00027810 */ /* 0x002fc40007ffe0ff */
[----:B------:R-:W-:-:S03]  /*0090*/  IABS R0, R13 ;  /* 0x0000000d00007213 */ /* 0x000fc60000000000 */
[----:B------:R0:W1:Y:S02]  /*00a0*/  F2I.FTZ.U32.TRUNC.NTZ R3, R2 ;  /* 0x0000000200037305 */ /* 0x000064000021f000 */
[----:B0-----:R-:W-:Y:S02]  /*00b0*/  IMAD.MOV.U32 R2, RZ, RZ, RZ ;  /* 0x000000ffff027224 */ /* 0x001fe400078e00ff */
[----:B-1----:R-:W-:-:S04]  /*00c0*/  IMAD.MOV R4, RZ, RZ, -R3 ;  /* 0x000000ffff047224 */ /* 0x002fc800078e0a03 */
[----:B------:R-:W-:-:S04]  /*00d0*/  IMAD R7, R4, R5, RZ ;  /* 0x0000000504077224 */ /* 0x000fc800078e02ff */
[----:B------:R-:W-:-:S06]  /*00e0*/  IMAD.HI.U32 R3, R3, R7, R2 ;  /* 0x0000000703037227 */ /* 0x000fcc00078e0002 */
[----:B------:R-:W-:-:S04]  /*00f0*/  IMAD.HI.U32 R3, R3, R0, RZ ;  /* 0x0000000003037227 */ /* 0x000fc800078e00ff */
[----:B------:R-:W-:-:S04]  /*0100*/  IMAD.MOV R3, RZ, RZ, -R3 ;  /* 0x000000ffff037224 */ /* 0x000fc800078e0a03 */
[----:B------:R-:W-:Y:S01]  /*0110*/  IMAD R2, R5, R3, R0 ;  /* 0x0000000305027224 */ /* 0x000fe200078e0200 */
[----:B------:R-:W-:-:S04]  /*0120*/  IADD3 R0, R11, 0x4, RZ ;  /* 0x000000040b007810 */ /* 0x000fc80007ffe0ff */
[----:B------:R-:W-:Y:S02]  /*0130*/  IMNMX R0, R0, 0x8, PT ;  /* 0x0000000800007817 */ /* 0x000fe40003800200 */
[----:B------:R-:W-:Y:S02]  /*0140*/  ISETP.GT.U32.AND P0, PT, R5, R2, PT ;  /* 0x000000020500720c */ /* 0x000fe40003f04070 */
[----:B------:R-:W-:-:S11]  /*0150*/  ISETP.GE.AND P3, PT, R11, R0, PT ;  /* 0x000000000b00720c */ /* 0x000fd60003f66270 */
[----:B------:R-:W-:-:S05]  /*0160*/  @!P0 IMAD.IADD R2, R2, 0x1, -R5 ;  /* 0x0000000102028824 */ /* 0x000fca00078e0a05 */
[----:B------:R-:W-:Y:S01]  /*0170*/  ISETP.GT.U32.AND P1, PT, R5, R2, PT ;  /* 0x000000020500720c */ /* 0x000fe20003f24070 */
[----:B------:R-:W-:-:S12]  /*0180*/  @P3 EXIT ;  /* 0x000000000000394d */ /* 0x000fd80003800000 */
[----:B------:R-:W0:Y:S01]  /*0190*/  S2R R12, SR_TID.X ;  /* 0x00000000000c7919 */ /* 0x000e220000002100 */
[----:B------:R-:W-:Y:S01]  /*01a0*/  ISETP.NE.AND P0, PT, RZ, c[0x0][0x18c], PT ;  /* 0x00006300ff007a0c */ /* 0x000fe20003f05270 */
[----:B------:R-:W-:Y:S01]  /*01b0*/  @!P1 IMAD.IADD R2, R2, 0x1, -R5 ;  /* 0x0000000102029824 */ /* 0x000fe200078e0a05 */
[----:B------:R-:W-:-:S03]  /*01c0*/  ULDC.64 UR4, c[0x0][0x118] ;  /* 0x0000460000047ab9 */ /* 0x000fc60000000a00 */
[----:B------:R-:W-:Y:S02]  /*01d0*/  IMAD.MOV.U32 R3, RZ, RZ, R2 ;  /* 0x000000ffff037224 */ /* 0x000fe400078e0002 */
[----:B------:R-:W-:Y:S02]  /*01e0*/  IMAD.MOV.U32 R2, RZ, RZ, 0x2 ;  /* 0x00000002ff027424 */ /* 0x000fe400078e00ff */
[----:B------:R-:W-:-:S04]  /*01f0*/  @!P2 IMAD.MOV R3, RZ, RZ, -R3 ;  /* 0x000000ffff03a224 */ /* 0x000fc800078e0a03 */
[----:B------:R-:W-:-:S05]  /*0200*/  @!P0 LOP3.LUT R3, RZ, c[0x0][0x18c], RZ, 0x33, !PT ;  /* 0x00006300ff038a12 */ /* 0x000fca00078e33ff */
[----:B------:R-:W-:-:S04]  /*0210*/  IMAD R5, R3, c[0x0][0x188], RZ ;  /* 0x0000620003057a24 */ /* 0x000fc800078e02ff */
[----:B------:R-:W-:Y:S01]  /*0220*/  IMAD.WIDE R4, R5, R2, c[0x0][0x180] ;  /* 0x0000600005047625 */ /* 0x000fe200078e0202 */
[----:B0-----:R-:W-:-:S05]  /*0230*/  LOP3.LUT R7, R12, 0x3f, RZ, 0xc0, !PT ;  /* 0x0000003f0c077812 */ /* 0x001fca00078ec0ff */
[----:B------:R-:W-:-:S04]  /*0240*/  IMAD.WIDE.U32 R8, R7, 0x2, R4 ;  /* 0x0000000207087825 */ /* 0x000fc800078e0004 */
[----:B------:R-:W-:Y:S02]  /*0250*/  IMAD R5, R3, c[0x0][0x178], RZ ;  /* 0x00005e0003057a24 */ /* 0x000fe400078e02ff */
[----:B------:R-:W-:Y:S01]  /*0260*/  IMAD.MOV.U32 R3, RZ, RZ, R11 ;  /* 0x000000ffff037224 */ /* 0x000fe200078e000b */
[----:B------:R-:W2:Y:S01]  /*0270*/  LDG.E.U16 R8, [R8.64] ;  /* 0x0000000408087981 */ /* 0x000ea2000c1e1500 */
[----:B------:R-:W-:-:S04]  /*0280*/  IMAD.WIDE R4, R5, R2, c[0x0][0x170] ;  /* 0x00005c0005047625 */ /* 0x000fc800078e0202 */
[----:B------:R-:W-:Y:S02]  /*0290*/  IMAD.IADD R10, R0, 0x1, -R3 ;  /* 0x00000001000a7824 */ /* 0x000fe400078e0a03 */
[----:B------:R-:W-:-:S03]  /*02a0*/  IMAD.SHL.U32 R6, R6, 0x200, RZ ;  /* 0x0000020006067824 */ /* 0x000fc600078e00ff */
[----:B------:R-:W-:Y:S01]  /*02b0*/  ISETP.GT.AND P1, PT, R10, 0x3, PT ;  /* 0x000000030a00780c */ /* 0x000fe20003f24270 */
[----:B------:R-:W-:-:S04]  /*02c0*/  IMAD.WIDE.U32 R10, R7, 0x2, R4 ;  /* 0x00000002070a7825 */ /* 0x000fc800078e0004 */
[----:B------:R-:W-:Y:S01]  /*02d0*/  IMAD R6, R13, c[0x0][0x168], R6 ;  /* 0x00005a000d067a24 */ /* 0x000fe200078e0206 */
[----:B------:R0:W5:Y:S01]  /*02e0*/  LDG.E.U16 R5, [R10.64] ;  /* 0x000000040a057981 */ /* 0x000162000c1e1500 */
[----:B------:R-:W-:Y:S02]  /*02f0*/  PLOP3.LUT P0, PT, PT, PT, PT, 0x80, 0x0 ;  /* 0x000000000000781c */ /* 0x000fe40003f0f070 */
[----:B------:R-:W-:Y:S01]  /*0300*/  IMAD.IADD R7, R7, 0x1, R6 ;  /* 0x0000000107077824 */ /* 0x000fe200078e0206 */
[----:B------:R-:W-:Y:S01]  /*0310*/  LOP3.LUT R4, R12, 0x40, RZ, 0xc0, !PT ;  /* 0x000000400c047812 */ /* 0x000fe200078ec0ff */
[----:B--2---:R-:W-:Y:S02]  /*0320*/  HFMA2.BF16_V2 R6, R8.H0_H0, -1, -1, RZ.H0_H0 ;  /* 0xbf80bf8008067831 */ /* 0x004fe400002408ff */
[----:B------:R-:W-:Y:S05]  /*0330*/  @!P1 BRA `(.L_x_0) ;  /* 0x0000045000009947 */ /* 0x000fea0003800000 */
[----:B0-----:R-:W-:Y:S02]  /*0340*/  ISETP.NE.AND P1, PT, R4, RZ, PT ;  /* 0x000000ff0400720c */ /* 0x001fe40003f25270 */
[----:B------:R-:W-:-:S02]  /*0350*/  PLOP3.LUT P0, PT, PT, PT, PT, 0x8, 0x0 ;  /* 0x000000000000781c */ /* 0x000fc40003f0e170 */
[----:B------:R-:W-:-:S02]  /*0360*/  IADD3 R14, R0, -0x3, RZ ;  /* 0xfffffffd000e7810 */ /* 0x000fc40007ffe0ff */
.L_x_1:
[C---:B------:R-:W-:Y:S01]  /*0370*/  IADD3 R17, R7.reuse, 0x40, RZ ;  /* 0x0000004007117810 */ /* 0x040fe20007ffe0ff */
[----:B0-----:R-:W-:-:S04]  /*0380*/  IMAD.WIDE R8, R7, R2, c[0x0][0x160] ;  /* 0x0000580007087625 */ /* 0x001fc800078e0202 */
[----:B------:R-:W-:Y:S01]  /*0390*/  IMAD.WIDE R16, R17, R2, c[0x0][0x160] ;  /* 0x0000580011107625 */ /* 0x000fe200078e0202 */
[----:B------:R-:W2:Y:S04]  /*03a0*/  LDG.E.U16 R11, [R8.64] ;  /* 0x00000004080b7981 */ /* 0x000ea8000c1e1500 */
[----:B------:R-:W3:Y:S01]  /*03b0*/  LDG.E.U16 R18, [R16.64] ;  /* 0x0000000410127981 */ /* 0x000ee2000c1e1500 */
[----:B-----5:R-:W-:Y:S02]  /*03c0*/  PRMT R15, R5, 0x5410, R6 ;  /* 0x00005410050f7816 */ /* 0x020fe40000000006 */
[----:B------:R-:W-:Y:S01]  /*03d0*/  IADD3 R13, R7, 0xc0, RZ ;  /* 0x000000c0070d7810 */ /* 0x000fe20007ffe0ff */
[----:B--2---:R-:W-:Y:S01]  /*03e0*/  HFMA2.BF16_V2 R12, R11.H0_H0, R6.H0_H0, -RZ.H0_H0 ;  /* 0x200000060b0c7231 */ /* 0x004fe200003408ff */
[----:B---3--:R-:W-:Y:S01]  /*03f0*/  PRMT R10, R11, 0x5410, R18 ;  /* 0x000054100b0a7816 */ /* 0x008fe20000000012 */
[----:B------:R-:W-:-:S04]  /*0400*/  HFMA2.BF16_V2 R11, R18.H0_H0, R5.H0_H0, -RZ.H0_H0 ;  /* 0x20000005120b7231 */ /* 0x000fc800003408ff */
[----:B------:R-:W-:Y:S02]  /*0410*/  HFMA2.BF16_V2 R10, R10, R15, -RZ.H0_H0 ;  /* 0x0000000f0a0a7231 */ /* 0x000fe400003400ff */
[----:B------:R-:W-:Y:S01]  /*0420*/  HFMA2.BF16_V2 R12, R11.H0_H0, 1, 1, R12.H0_H0 ;  /* 0x3f803f800b0c7831 */ /* 0x000fe2000024080c */
[----:B------:R-:W-:Y:S01]  /*0430*/  IADD3 R11, R7, 0x80, RZ ;  /* 0x00000080070b7810 */ /* 0x000fe20007ffe0ff */
[----:B------:R-:W-:-:S03]  /*0440*/  HFMA2.BF16_V2 R10, R10.H1_H1, -1, -1, R10.H0_H0 ;  /* 0xbf80bf800a0a7831 */ /* 0x000fc60000240c0a */
[----:B------:R-:W-:Y:S01]  /*0450*/  PRMT R22, R12, 0x7610, R22 ;  /* 0x000076100c167816 */ /* 0x000fe20000000016 */
[----:B------:R-:W-:Y:S01]  /*0460*/  IMAD.WIDE R12, R13, R2, c[0x0][0x160] ;  /* 0x000058000d0c7625 */ /* 0x000fe200078e0202 */
[----:B------:R-:W-:-:S03]  /*0470*/  PRMT R21, R10, 0x7610, R21 ;  /* 0x000076100a157816 */ /* 0x000fc60000000015 */
[----:B------:R-:W-:Y:S02]  /*0480*/  IMAD.WIDE R10, R11, R2, c[0x0][0x160] ;  /* 0x000058000b0a7625 */ /* 0x000fe400078e0202 */
[----:B------:R0:W-:Y:S04]  /*0490*/  @!P1 STG.E.U16 [R8.64], R21 ;  /* 0x0000001508009986 */ /* 0x0001e8000c101504 */
[----:B------:R1:W-:Y:S04]  /*04a0*/  @!P1 STG.E.U16 [R16.64], R22 ;  /* 0x0000001610009986 */ /* 0x0003e8000c101504 */
[----:B------:R-:W2:Y:S04]  /*04b0*/  LDG.E.U16 R19, [R10.64] ;  /* 0x000000040a137981 */ /* 0x000ea8000c1e1500 */
[----:B------:R-:W0:Y:S01]  /*04c0*/  LDG.E.U16 R20, [R12.64] ;  /* 0x000000040c147981 */ /* 0x000e22000c1e1500 */
[----:B--2---:R-:W-:Y:S01]  /*04d0*/  HFMA2.BF16_V2 R18, R19.H0_H0, R6.H0_H0, -RZ.H0_H0 ;  /* 0x2000000613127231 */ /* 0x004fe200003408ff */
[----:B0-----:R-:W-:Y:S01]  /*04e0*/  PRMT R8, R19, 0x5410, R20 ;  /* 0x0000541013087816 */ /* 0x001fe20000000014 */
[----:B-1----:R-:W-:-:S04]  /*04f0*/  HFMA2.BF16_V2 R17, R20.H0_H0, R5.H0_H0, -RZ.H0_H0 ;  /* 0x2000000514117231 */ /* 0x002fc800003408ff */
[----:B------:R-:W-:Y:S02]  /*0500*/  HFMA2.BF16_V2 R9, R8, R15, -RZ.H0_H0 ;  /* 0x0000000f08097231 */ /* 0x000fe400003400ff */
[----:B------:R-:W-:Y:S01]  /*0510*/  HFMA2.BF16_V2 R18, R17.H0_H0, 1, 1, R18.H0_H0 ;  /* 0x3f803f8011127831 */ /* 0x000fe20000240812 */
[C---:B------:R-:W-:Y:S01]  /*0520*/  IADD3 R17, R7.reuse, 0x140, RZ ;  /* 0x0000014007117810 */ /* 0x040fe20007ffe0ff */
[----:B------:R-:W-:Y:S01]  /*0530*/  HFMA2.BF16_V2 R19, R9.H1_H1, -1, -1, R9.H0_H0 ;  /* 0xbf80bf8009137831 */ /* 0x000fe20000240c09 */
[----:B------:R-:W-:Y:S02]  /*0540*/  IADD3 R9, R7, 0x100, RZ ;  /* 0x0000010007097810 */ /* 0x000fe40007ffe0ff */
[----:B------:R-:W-:Y:S01]  /*0550*/  PRMT R22, R18, 0x7610, R22 ;  /* 0x0000761012167816 */ /* 0x000fe20000000016 */
[----:B------:R-:W-:Y:S01]  /*0560*/  IMAD.WIDE R16, R17, R2, c[0x0][0x160] ;  /* 0x0000580011107625 */ /* 0x000fe200078e0202 */
[----:B------:R-:W-:-:S03]  /*0570*/  PRMT R21, R19, 0x7610, R21 ;  /* 0x0000761013157816 */ /* 0x000fc60000000015 */
[----:B------:R-:W-:Y:S02]  /*0580*/  IMAD.WIDE R8, R9, R2, c[0x0][0x160] ;  /* 0x0000580009087625 */ /* 0x000fe400078e0202 */
[----:B------:R0:W-:Y:S04]  /*0590*/  @!P1 STG.E.U16 [R10.64], R21 ;  /* 0x000000150a009986 */ /* 0x0001e8000c101504 */
[----:B------:R1:W-:Y:S04]  /*05a0*/  @!P1 STG.E.U16 [R12.64], R22 ;  /* 0x000000160c009986 */ /* 0x0003e8000c101504 */
[----:B------:R-:W2:Y:S04]  /*05b0*/  LDG.E.U16 R19, [R8.64] ;  /* 0x0000000408137981 */ /* 0x000ea8000c1e1500 */
[----:B------:R-:W3:Y:S01]  /*05c0*/  LDG.E.U16 R20, [R16.64] ;  /* 0x0000000410147981 */ /* 0x000ee2000c1e1500 */
[----:B0-----:R-:W-:Y:S01]  /*05d0*/  IADD3 R21, R7, 0x1c0, RZ ;  /* 0x000001c007157810 */ /* 0x001fe20007ffe0ff */
[----:B--2---:R-:W-:Y:S01]  /*05e0*/  HFMA2.BF16_V2 R18, R19.H0_H0, R6.H0_H0, -RZ.H0_H0 ;  /* 0x2000000613127231 */ /* 0x004fe200003408ff */
[----:B---3--:R-:W-:Y:S01]  /*05f0*/  PRMT R10, R19, 0x5410, R20 ;  /* 0x00005410130a7816 */ /* 0x008fe20000000014 */
[----:B-1----:R-:W-:Y:S01]  /*0600*/  HFMA2.BF16_V2 R13, R20.H0_H0, R5.H0_H0, -RZ.H0_H0 ;  /* 0x20000005140d7231 */ /* 0x002fe200003408ff */
[----:B------:R-:W-:-:S03]  /*0610*/  IADD3 R19, R7, 0x180, RZ ;  /* 0x0000018007137810 */ /* 0x000fc60007ffe0ff */
[----:B------:R-:W-:Y:S02]  /*0620*/  HFMA2.BF16_V2 R11, R10, R15, -RZ.H0_H0 ;  /* 0x0000000f0a0b7231 */ /* 0x000fe400003400ff */
[----:B------:R-:W-:Y:S02]  /*0630*/  HFMA2.BF16_V2 R13, R13.H0_H0, 1, 1, R18.H0_H0 ;  /* 0x3f803f800d0d7831 */ /* 0x000fe40000240812 */
[----:B------:R-:W-:-:S03]  /*0640*/  HFMA2.BF16_V2 R11, R11.H1_H1, -1, -1, R11.H0_H0 ;  /* 0xbf80bf800b0b7831 */ /* 0x000fc60000240c0b */
[----:B------:R-:W-:Y:S01]  /*0650*/  PRMT R22, R13, 0x7610, R22 ;  /* 0x000076100d167816 */ /* 0x000fe20000000016 */
[----:B------:R-:W-:Y:S01]  /*0660*/  IMAD.WIDE R12, R21, R2, c[0x0][0x160] ;  /* 0x00005800150c7625 */ /* 0x000fe200078e0202 */
[----:B------:R-:W-:-:S03]  /*0670*/  PRMT R20, R11, 0x7610, R20 ;  /* 0x000076100b147816 */ /* 0x000fc60000000014 */
[----:B------:R-:W-:Y:S02]  /*0680*/  IMAD.WIDE R10, R19, R2, c[0x0][0x160] ;  /* 0x00005800130a7625 */ /* 0x000fe400078e0202 */
[----:B------:R-:W-:Y:S04]  /*0690*/  @!P1 STG.E.U16 [R8.64], R20 ;  /* 0x0000001408009986 */ /* 0x000fe8000c101504 */
[----:B------:R0:W-:Y:S04]  /*06a0*/  @!P1 STG.E.U16 [R16.64], R22 ;  /* 0x0000001610009986 */ /* 0x0001e8000c101504 */
[----:B------:R-:W0:Y:S04]  /*06b0*/  LDG.E.U16 R19, [R10.64] ;  /* 0x000000040a137981 */ /* 0x000e28000c1e1500 */
[----:B------:R-:W2:Y:S01]  /*06c0*/  LDG.E.U16 R18, [R12.64] ;  /* 0x000000040c127981 */ /* 0x000ea2000c1e1500 */
[----:B------:R-:W-:-:S02]  /*06d0*/  IADD3 R3, R3, 0x4, RZ ;  /* 0x0000000403037810 */ /* 0x000fc40007ffe0ff */
[----:B------:R-:W-:Y:S02]  /*06e0*/  IADD3 R7, R7, 0x200, RZ ;  /* 0x0000020007077810 */ /* 0x000fe40007ffe0ff */
[----:B------:R-:W-:Y:S01]  /*06f0*/  ISETP.GE.AND P2, PT, R3, R14, PT ;  /* 0x0000000e0300720c */ /* 0x000fe20003f46270 */
[----:B0-----:R-:W-:Y:S01]  /*0700*/  HFMA2.BF16_V2 R17, R19.H0_H0, R6.H0_H0, -RZ.H0_H0 ;  /* 0x2000000613117231 */ /* 0x001fe200003408ff */
[----:B--2---:R-:W-:-:S05]  /*0710*/  PRMT R8, R19, 0x5410, R18 ;  /* 0x0000541013087816 */ /* 0x004fca0000000012 */
[----:B------:R-:W-:Y:S02]  /*0720*/  HFMA2.BF16_V2 R9, R8, R15, -RZ.H0_H0 ;  /* 0x0000000f08097231 */ /* 0x000fe400003400ff */
[----:B------:R-:W-:Y:S02]  /*0730*/  HFMA2.BF16_V2 R15, R18.H0_H0, R5.H0_H0, -RZ.H0_H0 ;  /* 0x20000005120f7231 */ /* 0x000fe400003408ff */
[----:B------:R-:W-:Y:S02]  /*0740*/  HFMA2.BF16_V2 R9, R9.H1_H1, -1, -1, R9.H0_H0 ;  /* 0xbf80bf8009097831 */ /* 0x000fe40000240c09 */
[----:B------:R-:W-:-:S03]  /*0750*/  HFMA2.BF16_V2 R15, R15.H0_H0, 1, 1, R17.H0_H0 ;  /* 0x3f803f800f0f7831 */ /* 0x000fc60000240811 */
[----:B------:R0:W-:Y:S04]  /*0760*/  @!P1 STG.E.U16 [R10.64], R9 ;  /* 0x000000090a009986 */ /* 0x0001e8000c101504 */
[----:B------:R0:W-:Y:S01]  /*0770*/  @!P1 STG.E.U16 [R12.64], R15 ;  /* 0x0000000f0c009986 */ /* 0x0001e2000c101504 */
[----:B------:R-:W-:Y:S05]  /*0780*/  @!P2 BRA `(.L_x_1) ;  /* 0xfffffbe00000a947 */ /* 0x000fea000383ffff */
.L_x_0:
[----:B0-----:R-:W-:-:S05]  /*0790*/  IMAD.IADD R8, R0, 0x1, -R3 ;  /* 0x0000000100087824 */ /* 0x001fca00078e0a03 */
[----:B------:R-:W-:-:S13]  /*07a0*/  ISETP.GT.AND P1, PT, R8, 0x1, PT ;  /* 0x000000010800780c */ /* 0x000fda0003f24270 */
[----:B------:R-:W-:Y:S05]  /*07b0*/  @!P1 BRA `(.L_x_2) ;  /* 0x0000024000009947 */ /* 0x000fea0003800000 */
[C---:B------:R-:W-:Y:S01]  /*07c0*/  IADD3 R11, R7.reuse, 0x40, RZ ;  /* 0x00000040070b7810 */ /* 0x040fe20007ffe0ff */
[----:B------:R-:W-:-:S04]  /*07d0*/  IMAD.WIDE R8, R7, R2, c[0x0][0x160] ;  /* 0x0000580007087625 */ /* 0x000fc800078e0202 */
[----:B------:R-:W-:Y:S01]  /*07e0*/  IMAD.WIDE R10, R11, R2, c[0x0][0x160] ;  /* 0x000058000b0a7625 */ /* 0x000fe200078e0202 */
[----:B------:R-:W2:Y:S04]  /*07f0*/  LDG.E.U16 R13, [R8.64] ;  /* 0x00000004080d7981 */ /* 0x000ea8000c1e1500 */
[----:B------:R-:W3:Y:S01]  /*0800*/  LDG.E.U16 R12, [R10.64] ;  /* 0x000000040a0c7981 */ /* 0x000ee2000c1e1500 */
[----:B-----5:R-:W-:Y:S02]  /*0810*/  PRMT R18, R5, 0x5410, R6 ;  /* 0x0000541005127816 */ /* 0x020fe40000000006 */
[----:B------:R-:W-:Y:S02]  /*0820*/  ISETP.NE.AND P0, PT, R4, RZ, PT ;  /* 0x000000ff0400720c */ /* 0x000fe40003f05270 */
[----:B------:R-:W-:Y:S01]  /*0830*/  IADD3 R17, R7, 0x80, RZ ;  /* 0x0000008007117810 */ /* 0x000fe20007ffe0ff */
[----:B--2---:R-:W-:Y:S01]  /*0840*/  HFMA2.BF16_V2 R14, R13.H0_H0, R6.H0_H0, -RZ.H0_H0 ;  /* 0x200000060d0e7231 */ /* 0x004fe200003408ff */
[----:B---3--:R-:W-:Y:S01]  /*0850*/  PRMT R15, R13, 0x5410, R12 ;  /* 0x000054100d0f7816 */ /* 0x008fe2000000000c */
[----:B------:R-:W-:-:S04]  /*0860*/  HFMA2.BF16_V2 R13, R12.H0_H0, R5.H0_H0, -RZ.H0_H0 ;  /* 0x200000050c0d7231 */ /* 0x000fc800003408ff */
[----:B------:R-:W-:Y:S01]  /*0870*/  HFMA2.BF16_V2 R12, R15, R18, -RZ.H0_H0 ;  /* 0x000000120f0c7231 */ /* 0x000fe200003400ff */
[----:B------:R-:W-:Y:S01]  /*0880*/  IADD3 R15, R7, 0xc0, RZ ;  /* 0x000000c0070f7810 */ /* 0x000fe20007ffe0ff */
[----:B------:R-:W-:Y:S02]  /*0890*/  HFMA2.BF16_V2 R13, R13.H0_H0, 1, 1, R14.H0_H0 ;  /* 0x3f803f800d0d7831 */ /* 0x000fe4000024080e */
[----:B------:R-:W-:Y:S02]  /*08a0*/  HFMA2.BF16_V2 R12, R12.H1_H1, -1, -1, R12.H0_H0 ;  /* 0xbf80bf800c0c7831 */ /* 0x000fe40000240c0c */
[-C--:B------:R-:W-:Y:S01]  /*08b0*/  IMAD.WIDE R14, R15, R2.reuse, c[0x0][0x160] ;  /* 0x000058000f0e7625 */ /* 0x080fe200078e0202 */
[----:B------:R-:W-:Y:S02]  /*08c0*/  PRMT R20, R13, 0x7610, R20 ;  /* 0x000076100d147816 */ /* 0x000fe40000000014 */
[----:B------:R-:W-:Y:S01]  /*08d0*/  PRMT R19, R12, 0x7610, R19 ;  /* 0x000076100c137816 */ /* 0x000fe20000000013 */
[----:B------:R-:W-:-:S04]  /*08e0*/  IMAD.WIDE R12, R17, R2, c[0x0][0x160] ;  /* 0x00005800110c7625 */ /* 0x000fc800078e0202 */
[----:B------:R-:W-:Y:S04]  /*08f0*/  @!P0 STG.E.U16 [R8.64], R19 ;  /* 0x0000001308008986 */ /* 0x000fe8000c101504 */
[----:B------:R0:W-:Y:S04]  /*0900*/  @!P0 STG.E.U16 [R10.64], R20 ;  /* 0x000000140a008986 */ /* 0x0001e8000c101504 */
[----:B------:R-:W0:Y:S04]  /*0910*/  LDG.E.U16 R7, [R12.64] ;  /* 0x000000040c077981 */ /* 0x000e28000c1e1500 */
[----:B------:R-:W2:Y:S01]  /*0920*/  LDG.E.U16 R16, [R14.64] ;  /* 0x000000040e107981 */ /* 0x000ea2000c1e1500 */
[----:B------:R-:W-:-:S04]  /*0930*/  IADD3 R3, R3, 0x1, RZ ;  /* 0x0000000103037810 */ /* 0x000fc80007ffe0ff */
[----:B------:R-:W-:Y:S01]  /*0940*/  IADD3 R3, R3, 0x1, RZ ;  /* 0x0000000103037810 */ /* 0x000fe20007ffe0ff */
[----:B0-----:R-:W-:Y:S01]  /*0950*/  HFMA2.BF16_V2 R11, R7.H0_H0, R6.H0_H0, -RZ.H0_H0 ;  /* 0x20000006070b7231 */ /* 0x001fe200003408ff */
[----:B--2---:R-:W-:Y:S01]  /*0960*/  PRMT R7, R7, 0x5410, R16 ;  /* 0x0000541007077816 */ /* 0x004fe20000000010 */
[----:B------:R-:W-:-:S04]  /*0970*/  HFMA2.BF16_V2 R9, R16.H0_H0, R5.H0_H0, -RZ.H0_H0 ;  /* 0x2000000510097231 */ /* 0x000fc800003408ff */
[----:B------:R-:W-:Y:S02]  /*0980*/  HFMA2.BF16_V2 R7, R7, R18, -RZ.H0_H0 ;  /* 0x0000001207077231 */ /* 0x000fe400003400ff */
[----:B------:R-:W-:Y:S02]  /*0990*/  HFMA2.BF16_V2 R9, R9.H0_H0, 1, 1, R11.H0_H0 ;  /* 0x3f803f8009097831 */ /* 0x000fe4000024080b */
[----:B------:R-:W-:-:S05]  /*09a0*/  HFMA2.BF16_V2 R7, R7.H1_H1, -1, -1, R7.H0_H0 ;  /* 0xbf80bf8007077831 */ /* 0x000fca0000240c07 */
[----:B------:R-:W-:Y:S02]  /*09b0*/  PRMT R11, R7, 0x7610, R11 ;  /* 0x00007610070b7816 */ /* 0x000fe4000000000b */
[----:B------:R-:W-:-:S03]  /*09c0*/  IADD3 R7, R17, 0x80, RZ ;  /* 0x0000008011077810 */ /* 0x000fc60007ffe0ff */
[----:B------:R0:W-:Y:S04]  /*09d0*/  @!P0 STG.E.U16 [R12.64], R11 ;  /* 0x0000000b0c008986 */ /* 0x0001e8000c101504 */
[----:B------:R0:W-:Y:S01]  /*09e0*/  @!P0 STG.E.U16 [R14.64], R9 ;  /* 0x000000090e008986 */ /* 0x0001e2000c101504 */
[----:B------:R-:W-:-:S04]  /*09f0*/  PLOP3.LUT P0, PT, PT, PT, PT, 0x8, 0x0 ;  /* 0x000000000000781c */ /* 0x000fc80003f0e170 */
.L_x_2:
[----:B------:R-:W-:-:S13]  /*0a00*/  ISETP.LT.OR P0, PT, R3, R0, P0 ;  /* 0x000000000300720c */ /* 0x000fda0000701670 */
[----:B------:R-:W-:Y:S05]  /*0a10*/  @!P0 EXIT ;  /* 0x000000000000894d */ /* 0x000fea0003800000 */
[C---:B------:R-:W-:Y:S01]  /*0a20*/  IADD3 R3, R7.reuse, 0x40, RZ ;  /* 0x0000004007037810 */ /* 0x040fe20007ffe0ff */
[----:B0-----:R-:W-:-:S04]  /*0a30*/  IMAD.WIDE R8, R7, R2, c[0x0][0x160] ;  /* 0x0000580007087625 */ /* 0x001fc800078e0202 */
[----:B------:R-:W-:Y:S01]  /*0a40*/  IMAD.WIDE R2, R3, R2, c[0x0][0x160] ;  /* 0x0000580003027625 */ /* 0x000fe200078e0202 */
[----:B------:R-:W2:Y:S04]  /*0a50*/  LDG.E.U16 R7, [R8.64] ;  /* 0x0000000408077981 */ /* 0x000ea8000c1e1500 */
[----:B------:R-:W3:Y:S01]  /*0a60*/  LDG.E.U16 R10, [R2.64] ;  /* 0x00000004020a7981 */ /* 0x000ee2000c1e1500 */
[----:B-----5:R-:W-:Y:S02]  /*0a70*/  PRMT R5, R5, 0x5410, R6 ;  /* 0x0000541005057816 */ /* 0x020fe40000000006 */
[----:B------:R-:W-:Y:S01]  /*0a80*/  ISETP.NE.AND P0, PT, R4, RZ, PT ;  /* 0x000000ff0400720c */ /* 0x000fe20003f05270 */
[----:B--2---:R-:W-:Y:S01]  /*0a90*/  HFMA2.BF16_V2 R6, R7.H0_H0, R6.H0_H0, -RZ.H0_H0 ;  /* 0x2000000607067231 */ /* 0x004fe200003408ff */
[----:B---3--:R-:W-:-:S05]  /*0aa0*/  PRMT R0, R7, 0x5410, R10 ;  /* 0x0000541007007816 */ /* 0x008fca000000000a */
[-C--:B------:R-:W-:Y:S02]  /*0ab0*/  HFMA2.BF16_V2 R0, R0, R5.reuse, -RZ.H0_H0 ;  /* 0x0000000500007231 */ /* 0x080fe400003400ff */
[----:B------:R-:W-:Y:S02]  /*0ac0*/  HFMA2.BF16_V2 R5, R10.H0_H0, R5.H0_H0, -RZ.H0_H0 ;  /* 0x200000050a057231 */ /* 0x000fe400003408ff */
[----:B------:R-:W-:Y:S02]  /*0ad0*/  HFMA2.BF16_V2 R0, R0.H1_H1, -1, -1, R0.H0_H0 ;  /* 0xbf80bf8000007831 */ /* 0x000fe40000240c00 */
[----:B------:R-:W-:-:S03]  /*0ae0*/  HFMA2.BF16_V2 R5, R5.H0_H0, 1, 1, R6.H0_H0 ;  /* 0x3f803f8005057831 */ /* 0x000fc60000240806 */
[----:B------:R0:W-:Y:S01]  /*0af0*/  @!P0 STG.E.U16 [R8.64], R0 ;  /* 0x0000000008008986 */ /* 0x0001e2000c101504 */
[----:B------:R-:W-:Y:S05]  /*0b00*/  @P0 EXIT ;  /* 0x000000000000094d */ /* 0x000fea0003800000 */
[----:B------:R-:W-:Y:S01]  /*0b10*/  STG.E.U16 [R2.64], R5 ;  /* 0x0000000502007986 */ /* 0x000fe2000c101504 */
[----:B------:R-:W-:Y:S05]  /*0b20*/  EXIT ;  /* 0x000000000000794d */ /* 0x000fea0003800000 */
.L_x_3:
[----:B------:R-:W-:-:S00]  /*0b30*/  BRA `(.L_x_3) ;  /* 0xfffffff000007947 */ /* 0x000fc0000383ffff */
[----:B------:R-:W-:-:S00]  /*0b40*/  NOP ;  /* 0x0000000000007918 */ /* 0x000fc00000000000 */
        /* <DEDUP_REMOVED lines=11> */
.L_x_4:
